	.headerflags	@"EF_CUDA_TEXMODE_UNIFIED EF_CUDA_64BIT_ADDRESS EF_CUDA_ACCELERATORS EF_CUDA_SM90 EF_CUDA_VIRTUAL_SM(EF_CUDA_SM90)"
	.elftype	@"ET_EXEC"


//--------------------- .nv.info                  --------------------------
	.section	.nv.info,"",@"SHT_CUDA_INFO"
	.align	4


	//----- nvinfo : EIATTR_REGCOUNT
	.align		4
        /*0000*/ 	.byte	0x04, 0x2f
        /*0002*/ 	.short	(.L_1 - .L_0)
	.align		4
.L_0:
        /*0004*/ 	.word	index@(triton_mm)
        /*0008*/ 	.word	0x00000040


	//----- nvinfo : EIATTR_MIN_STACK_SIZE
	.align		4
.L_1:
        /*000c*/ 	.byte	0x04, 0x12
        /*000e*/ 	.short	(.L_3 - .L_2)
	.align		4
.L_2:
        /*0010*/ 	.word	index@(triton_mm)
        /*0014*/ 	.word	0x00000000


	//----- nvinfo : EIATTR_FRAME_SIZE
	.align		4
.L_3:
        /*0018*/ 	.byte	0x04, 0x11
        /*001a*/ 	.short	(.L_5 - .L_4)
	.align		4
.L_4:
        /*001c*/ 	.word	index@(triton_mm)
        /*0020*/ 	.word	0x00000000


	//----- nvinfo : EIATTR_MIN_STACK_SIZE
	.align		4
.L_5:
        /*0024*/ 	.byte	0x04, 0x12
        /*0026*/ 	.short	(.L_7 - .L_6)
	.align		4
.L_6:
        /*0028*/ 	.word	index@(triton_mm)
        /*002c*/ 	.word	0x00000000
.L_7:


//--------------------- .nv.info.triton_mm        --------------------------
	.section	.nv.info.triton_mm,"",@"SHT_CUDA_INFO"
	.sectionflags	@""
	.align	4


	//----- nvinfo : EIATTR_CUDA_API_VERSION
	.align		4
        /*0000*/ 	.byte	0x04, 0x37
        /*0002*/ 	.short	(.L_9 - .L_8)
.L_8:
        /*0004*/ 	.word	0x0000007c


	//----- nvinfo : EIATTR_KPARAM_INFO
	.align		4
.L_9:
        /*0008*/ 	.byte	0x04, 0x17
        /*000a*/ 	.short	(.L_11 - .L_10)
.L_10:
        /*000c*/ 	.word	0x00000000
        /*0010*/ 	.short	0x0004
        /*0012*/ 	.short	0x001c
        /*0014*/ 	.byte	0x00, 0xf0, 0x11, 0x00


	//----- nvinfo : EIATTR_KPARAM_INFO
	.align		4
.L_11:
        /*0018*/ 	.byte	0x04, 0x17
        /*001a*/ 	.short	(.L_13 - .L_12)
.L_12:
        /*001c*/ 	.word	0x00000000
        /*0020*/ 	.short	0x0003
        /*0022*/ 	.short	0x0018
        /*0024*/ 	.byte	0x00, 0xf0, 0x11, 0x00


	//----- nvinfo : EIATTR_KPARAM_INFO
	.align		4
.L_13:
        /*0028*/ 	.byte	0x04, 0x17
        /*002a*/ 	.short	(.L_15 - .L_14)
.L_14:
        /*002c*/ 	.word	0x00000000
        /*0030*/ 	.short	0x0002
        /*0032*/ 	.short	0x0010
        /*0034*/ 	.byte	0x00, 0xf0, 0x21, 0x00


	//----- nvinfo : EIATTR_KPARAM_INFO
	.align		4
.L_15:
        /*0038*/ 	.byte	0x04, 0x17
        /*003a*/ 	.short	(.L_17 - .L_16)
.L_16:
        /*003c*/ 	.word	0x00000000
        /*0040*/ 	.short	0x0001
        /*0042*/ 	.short	0x0008
        /*0044*/ 	.byte	0x00, 0xf0, 0x21, 0x00


	//----- nvinfo : EIATTR_KPARAM_INFO
	.align		4
.L_17:
        /*0048*/ 	.byte	0x04, 0x17
        /*004a*/ 	.short	(.L_19 - .L_18)
.L_18:
        /*004c*/ 	.word	0x00000000
        /*0050*/ 	.short	0x0000
        /*0052*/ 	.short	0x0000
        /*0054*/ 	.byte	0x00, 0xf0, 0x21, 0x00


	//----- nvinfo : EIATTR_SPARSE_MMA_MASK
	.align		4
.L_19:
        /*0058*/ 	.byte	0x03, 0x50
        /*005a*/ 	.short	0x0000


	//----- nvinfo : EIATTR_MAXREG_COUNT
	.align		4
        /*005c*/ 	.byte	0x03, 0x1b
        /*005e*/ 	.short	0x00ff


	//----- nvinfo : EIATTR_COOP_GROUP_MASK_REGIDS
	.align		4
        /*0060*/ 	.byte	0x04, 0x29
        /*0062*/ 	.short	(.L_21 - .L_20)


	//   ....[0]....
.L_20:
        /*0064*/ 	.word	0xffffffff


	//----- nvinfo : EIATTR_COOP_GROUP_INSTR_OFFSETS
	.align		4
.L_21:
        /*0068*/ 	.byte	0x04, 0x28
        /*006a*/ 	.short	(.L_23 - .L_22)


	//   ....[0]....
.L_22:
        /*006c*/ 	.word	0x00000af0


	//----- nvinfo : EIATTR_EXIT_INSTR_OFFSETS
	.align		4
.L_23:
        /*0070*/ 	.byte	0x04, 0x1c
        /*0072*/ 	.short	(.L_25 - .L_24)


	//   ....[0]....
.L_24:
        /*0074*/ 	.word	0x00000050


	//   ....[1]....
        /*0078*/ 	.word	0x00001d60


	//   ....[2]....
        /*007c*/ 	.word	0x00001db0


	//----- nvinfo : EIATTR_MAX_THREADS
	.align		4
.L_25:
        /*0080*/ 	.byte	0x04, 0x05
        /*0082*/ 	.short	(.L_27 - .L_26)
.L_26:
        /*0084*/ 	.word	0x00000100
        /*0088*/ 	.word	0x00000001
        /*008c*/ 	.word	0x00000001


	//----- nvinfo : EIATTR_CBANK_PARAM_SIZE
	.align		4
.L_27:
        /*0090*/ 	.byte	0x03, 0x19
        /*0092*/ 	.short	0x0020


	//----- nvinfo : EIATTR_PARAM_CBANK
	.align		4
        /*0094*/ 	.byte	0x04, 0x0a
        /*0096*/ 	.short	(.L_29 - .L_28)
	.align		4
.L_28:
        /*0098*/ 	.word	index@(.nv.constant0.triton_mm)
        /*009c*/ 	.short	0x0210
        /*009e*/ 	.short	0x0020


	//----- nvinfo : EIATTR_SW_WAR
	.align		4
.L_29:
        /*00a0*/ 	.byte	0x04, 0x36
        /*00a2*/ 	.short	(.L_31 - .L_30)
.L_30:
        /*00a4*/ 	.word	0x00000008
.L_31:


//--------------------- .nv.callgraph             --------------------------
	.section	.nv.callgraph,"",@"SHT_CUDA_CALLGRAPH"
	.align	4
	.sectionentsize	8
	.align		4
        /*0000*/ 	.word	0x00000000
	.align		4
        /*0004*/ 	.word	0xffffffff
	.align		4
        /*0008*/ 	.word	0x00000000
	.align		4
        /*000c*/ 	.word	0xfffffffe
	.align		4
        /*0010*/ 	.word	0x00000000
	.align		4
        /*0014*/ 	.word	0xfffffffd
	.align		4
        /*0018*/ 	.word	0x00000000
	.align		4
        /*001c*/ 	.word	0xfffffffc


//--------------------- .text.triton_mm           --------------------------
	.section	.text.triton_mm,"ax",@progbits
	.sectionflags	@"SHF_BARRIERS=1"
	.align	128
        .global         triton_mm
        .type           triton_mm,@function
        .size           triton_mm,(.L_x_2 - triton_mm)
        .other          triton_mm,@"STO_CUDA_ENTRY STV_DEFAULT"
triton_mm:
.text.triton_mm:
[----:B------:R-:W1:Y:S02]  /*0000*/  LDC R1, c[0x0][0x28] ;  /* 0x00000a00ff017b82 */ /* 0x000e640000000800 */
[----:B------:R-:W2:Y:S02]  /*0010*/  LDC.64 R8, c[0x0][0x228] ;  /* 0x00008a00ff087b82 */ /* 0x000ea40000000a00 */
[----:B--2---:R-:W-:-:S04]  /*0020*/  IMAD.IADD R9, R9, 0x1, R8 ;  /* 0x0000000109097824 */ /* 0x004fc800078e0208 */
[----:B------:R-:W-:-:S05]  /*0030*/  IMAD R0, R9, 0xc00, RZ ;  /* 0x00000c0009007824 */ /* 0x000fca00078e02ff */
[----:B------:R-:W-:-:S13]  /*0040*/  ISETP.NE.AND P0, PT, R0, RZ, PT ;  /* 0x000000ff0000720c */ /* 0x000fda0003f05270 */
[----:B------:R-:W-:Y:S05]  /*0050*/  @!P0 EXIT ;  /* 0x000000000000894d */ /* 0x000fea0003800000 */
[----:B------:R-:W2:Y:S01]  /*0060*/  S2R R10, SR_CTAID.X ;  /* 0x00000000000a7919 */ /* 0x000ea20000002500 */
[----:B------:R-:W-:Y:S01]  /*0070*/  VIADD R0, R9, 0x7f ;  /* 0x0000007f09007836 */ /* 0x000fe20000000000 */
[----:B------:R-:W3:Y:S01]  /*0080*/  S2UR UR4, SR_CgaCtaId ;  /* 0x00000000000479c3 */ /* 0x000ee20000008800 */
[----:B------:R-:W-:Y:S01]  /*0090*/  UMOV UR6, 0x400 ;  /* 0x0000040000067882 */ /* 0x000fe20000000000 */
[----:B------:R-:W4:Y:S01]  /*00a0*/  S2R R13, SR_TID.X ;  /* 0x00000000000d7919 */ /* 0x000f220000002100 */
[----:B------:R-:W-:Y:S01]  /*00b0*/  ULDC.64 UR18, c[0x0][0x208] ;  /* 0x0000820000127ab9 */ /* 0x000fe20000000a00 */
[----:B------:R-:W-:Y:S01]  /*00c0*/  SHF.R.S32.HI R3, RZ, 0x1f, R0 ;  /* 0x0000001fff037819 */ /* 0x000fe20000011400 */
[----:B------:R-:W-:Y:S01]  /*00d0*/  IMAD.MOV.U32 R56, RZ, RZ, 0x2 ;  /* 0x00000002ff387424 */ /* 0x000fe200078e00ff */
[----:B------:R-:W-:Y:S01]  /*00e0*/  CS2R R24, SRZ ;  /* 0x0000000000187805 */ /* 0x000fe2000001ff00 */
[----:B------:R-:W-:Y:S01]  /*00f0*/  IMAD.MOV.U32 R20, RZ, RZ, -0x20 ;  /* 0xffffffe0ff147424 */ /* 0x000fe200078e00ff */
[----:B------:R-:W-:Y:S01]  /*0100*/  LEA.HI R3, R3, R0, RZ, 0x7 ;  /* 0x0000000003037211 */ /* 0x000fe200078f38ff */
[----:B------:R-:W5:Y:S01]  /*0110*/  LDC.64 R22, c[0x0][0x218] ;  /* 0x00008600ff167b82 */ /* 0x000f620000000a00 */
[----:B------:R-:W-:-:S02]  /*0120*/  CS2R R26, SRZ ;  /* 0x00000000001a7805 */ /* 0x000fc4000001ff00 */
[----:B------:R-:W-:Y:S02]  /*0130*/  CS2R R28, SRZ ;  /* 0x00000000001c7805 */ /* 0x000fe4000001ff00 */
[----:B------:R-:W-:Y:S02]  /*0140*/  CS2R R30, SRZ ;  /* 0x00000000001e7805 */ /* 0x000fe4000001ff00 */
[----:B------:R-:W-:Y:S02]  /*0150*/  CS2R R32, SRZ ;  /* 0x0000000000207805 */ /* 0x000fe4000001ff00 */
[----:B------:R-:W-:Y:S02]  /*0160*/  CS2R R34, SRZ ;  /* 0x0000000000227805 */ /* 0x000fe4000001ff00 */
[----:B------:R-:W-:Y:S02]  /*0170*/  CS2R R36, SRZ ;  /* 0x0000000000247805 */ /* 0x000fe4000001ff00 */
[----:B------:R-:W-:-:S02]  /*0180*/  CS2R R38, SRZ ;  /* 0x0000000000267805 */ /* 0x000fc4000001ff00 */
[----:B------:R-:W-:Y:S02]  /*0190*/  CS2R R40, SRZ ;  /* 0x0000000000287805 */ /* 0x000fe4000001ff00 */
[----:B------:R-:W-:Y:S02]  /*01a0*/  CS2R R42, SRZ ;  /* 0x00000000002a7805 */ /* 0x000fe4000001ff00 */
[----:B------:R-:W-:Y:S02]  /*01b0*/  CS2R R44, SRZ ;  /* 0x00000000002c7805 */ /* 0x000fe4000001ff00 */
[----:B------:R-:W-:Y:S02]  /*01c0*/  CS2R R46, SRZ ;  /* 0x00000000002e7805 */ /* 0x000fe4000001ff00 */
[----:B------:R-:W-:Y:S02]  /*01d0*/  CS2R R48, SRZ ;  /* 0x0000000000307805 */ /* 0x000fe4000001ff00 */
[----:B------:R-:W-:-:S02]  /*01e0*/  CS2R R50, SRZ ;  /* 0x0000000000327805 */ /* 0x000fc4000001ff00 */
[----:B------:R-:W-:Y:S01]  /*01f0*/  CS2R R52, SRZ ;  /* 0x0000000000347805 */ /* 0x000fe2000001ff00 */
[----:B---3--:R-:W-:Y:S01]  /*0200*/  UPRMT UR6, UR4, 0x654, UR6 ;  /* 0x0000065404067896 */ /* 0x008fe20008000006 */
[----:B------:R-:W-:Y:S02]  /*0210*/  CS2R R54, SRZ ;  /* 0x0000000000367805 */ /* 0x000fe4000001ff00 */
[----:B------:R-:W-:Y:S01]  /*0220*/  UMOV UR4, 0xffffffff ;  /* 0xffffffff00047882 */ /* 0x000fe20000000000 */
[C---:B--2---:R-:W-:Y:S01]  /*0230*/  IMAD.HI R2, R10.reuse, 0x2aaaaaab, RZ ;  /* 0x2aaaaaab0a027827 */ /* 0x044fe200078e02ff */
[----:B------:R-:W-:Y:S02]  /*0240*/  ISETP.GE.AND P2, PT, R10, RZ, PT ;  /* 0x000000ff0a00720c */ /* 0x000fe40003f46270 */
[----:B----4-:R-:W-:Y:S02]  /*0250*/  SHF.R.U32.HI R18, RZ, 0x5, R13 ;  /* 0x00000005ff127819 */ /* 0x010fe4000001160d */
[----:B------:R-:W-:-:S04]  /*0260*/  SHF.R.U32.HI R5, RZ, 0x1f, R2 ;  /* 0x0000001fff057819 */ /* 0x000fc80000011602 */
[----:B------:R-:W-:-:S05]  /*0270*/  LEA.HI.SX32 R5, R2, R5, 0x1a ;  /* 0x0000000502057211 */ /* 0x000fca00078fd2ff */
[----:B------:R-:W-:-:S05]  /*0280*/  IMAD.SHL.U32 R0, R5, 0x8, RZ ;  /* 0x0000000805007824 */ /* 0x000fca00078e00ff */
[----:B------:R-:W-:-:S04]  /*0290*/  LEA.HI.SX32 R3, R3, -R0, 0x19 ;  /* 0x8000000003037211 */ /* 0x000fc800078fcaff */
[----:B------:R-:W-:-:S04]  /*02a0*/  VIMNMX R6, R3, 0x8, PT ;  /* 0x0000000803067848 */ /* 0x000fc80003fe0100 */
[-C--:B------:R-:W-:Y:S02]  /*02b0*/  IABS R15, R6.reuse ;  /* 0x00000006000f7213 */ /* 0x080fe40000000000 */
[-C--:B------:R-:W-:Y:S02]  /*02c0*/  IABS R11, R6.reuse ;  /* 0x00000006000b7213 */ /* 0x080fe40000000000 */
[----:B------:R-:W2:Y:S03]  /*02d0*/  I2F.RP R4, R15 ;  /* 0x0000000f00047306 */ /* 0x000ea60000209400 */
[----:B------:R-:W-:Y:S02]  /*02e0*/  IMAD.MOV R17, RZ, RZ, -R11 ;  /* 0x000000ffff117224 */ /* 0x000fe400078e0a0b */
[----:B------:R-:W-:Y:S01]  /*02f0*/  IMAD R11, R5, -0x180, R10 ;  /* 0xfffffe80050b7824 */ /* 0x000fe200078e020a */
[----:B------:R-:W-:-:S04]  /*0300*/  LOP3.LUT R5, RZ, R6, RZ, 0x33, !PT ;  /* 0x00000006ff057212 */ /* 0x000fc800078e33ff */
[----:B------:R-:W-:Y:S01]  /*0310*/  IABS R12, R11 ;  /* 0x0000000b000c7213 */ /* 0x000fe20000000000 */
[----:B--2---:R-:W2:Y:S02]  /*0320*/  MUFU.RCP R4, R4 ;  /* 0x0000000400047308 */ /* 0x004ea40000001000 */
[----:B--2---:R-:W-:Y:S01]  /*0330*/  VIADD R2, R4, 0xffffffe ;  /* 0x0ffffffe04027836 */ /* 0x004fe20000000000 */
[----:B------:R-:W-:-:S05]  /*0340*/  IABS R4, R9 ;  /* 0x0000000900047213 */ /* 0x000fca0000000000 */
[----:B------:R2:W3:Y:S02]  /*0350*/  F2I.FTZ.U32.TRUNC.NTZ R3, R2 ;  /* 0x0000000200037305 */ /* 0x0004e4000021f000 */
[----:B--2---:R-:W-:Y:S02]  /*0360*/  IMAD.MOV.U32 R2, RZ, RZ, RZ ;  /* 0x000000ffff027224 */ /* 0x004fe400078e00ff */
[----:B---3--:R-:W-:-:S04]  /*0370*/  IMAD.MOV R8, RZ, RZ, -R3 ;  /* 0x000000ffff087224 */ /* 0x008fc800078e0a03 */
[----:B------:R-:W-:Y:S01]  /*0380*/  IMAD R7, R8, R15, RZ ;  /* 0x0000000f08077224 */ /* 0x000fe200078e02ff */
[----:B------:R-:W-:-:S03]  /*0390*/  IABS R8, R10 ;  /* 0x0000000a00087213 */ /* 0x000fc60000000000 */
[----:B------:R-:W-:Y:S02]  /*03a0*/  IMAD.HI.U32 R3, R3, R7, R2 ;  /* 0x0000000703037227 */ /* 0x000fe400078e0002 */
[----:B------:R-:W2:Y:S04]  /*03b0*/  I2F.RP R7, R4 ;  /* 0x0000000400077306 */ /* 0x000ea80000209400 */
[----:B------:R-:W-:-:S04]  /*03c0*/  IMAD.HI.U32 R2, R3, R8, RZ ;  /* 0x0000000803027227 */ /* 0x000fc800078e00ff */
[----:B------:R-:W-:Y:S02]  /*03d0*/  IMAD R2, R2, R17, R8 ;  /* 0x0000001102027224 */ /* 0x000fe400078e0208 */
[----:B------:R-:W-:-:S03]  /*03e0*/  IMAD.HI.U32 R8, R3, R12, RZ ;  /* 0x0000000c03087227 */ /* 0x000fc600078e00ff */
[----:B------:R-:W-:Y:S01]  /*03f0*/  ISETP.GT.U32.AND P0, PT, R15, R2, PT ;  /* 0x000000020f00720c */ /* 0x000fe20003f04070 */
[----:B------:R-:W-:Y:S01]  /*0400*/  IMAD R10, R8, R17, R12 ;  /* 0x00000011080a7224 */ /* 0x000fe200078e020c */
[----:B--2---:R-:W2:Y:S01]  /*0410*/  MUFU.RCP R7, R7 ;  /* 0x0000000700077308 */ /* 0x004ea20000001000 */
[----:B------:R-:W-:-:S10]  /*0420*/  SHF.R.U32.HI R12, RZ, 0x2, R13 ;  /* 0x00000002ff0c7819 */ /* 0x000fd4000001160d */
[----:B------:R-:W-:Y:S01]  /*0430*/  @!P0 IMAD.IADD R2, R2, 0x1, -R15 ;  /* 0x0000000102028824 */ /* 0x000fe200078e0a0f */
[----:B------:R-:W-:Y:S01]  /*0440*/  ISETP.GT.U32.AND P0, PT, R15, R10, PT ;  /* 0x0000000a0f00720c */ /* 0x000fe20003f04070 */
[----:B--2---:R-:W-:-:S03]  /*0450*/  VIADD R3, R7, 0xffffffe ;  /* 0x0ffffffe07037836 */ /* 0x004fc60000000000 */
[----:B------:R-:W-:-:S03]  /*0460*/  ISETP.GT.U32.AND P1, PT, R15, R2, PT ;  /* 0x000000020f00720c */ /* 0x000fc60003f24070 */
[----:B------:R-:W2:Y:S06]  /*0470*/  F2I.FTZ.U32.TRUNC.NTZ R3, R3 ;  /* 0x0000000300037305 */ /* 0x000eac000021f000 */
[--C-:B------:R-:W-:Y:S02]  /*0480*/  @!P0 IMAD.IADD R10, R10, 0x1, -R15.reuse ;  /* 0x000000010a0a8824 */ /* 0x100fe400078e0a0f */
[----:B------:R-:W-:Y:S02]  /*0490*/  @!P0 VIADD R8, R8, 0x1 ;  /* 0x0000000108088836 */ /* 0x000fe40000000000 */
[----:B------:R-:W-:Y:S01]  /*04a0*/  @!P1 IMAD.IADD R2, R2, 0x1, -R15 ;  /* 0x0000000102029824 */ /* 0x000fe200078e0a0f */
[----:B------:R-:W-:-:S02]  /*04b0*/  ISETP.NE.AND P1, PT, R6, RZ, PT ;  /* 0x000000ff0600720c */ /* 0x000fc40003f25270 */
[----:B------:R-:W-:Y:S01]  /*04c0*/  LOP3.LUT R6, R11, R6, RZ, 0x3c, !PT ;  /* 0x000000060b067212 */ /* 0x000fe200078e3cff */
[----:B------:R-:W-:Y:S01]  /*04d0*/  @!P2 IMAD.MOV R2, RZ, RZ, -R2 ;  /* 0x000000ffff02a224 */ /* 0x000fe200078e0a02 */
[----:B------:R-:W-:Y:S01]  /*04e0*/  ISETP.GE.U32.AND P2, PT, R10, R15, PT ;  /* 0x0000000f0a00720c */ /* 0x000fe20003f46070 */
[----:B--2---:R-:W-:Y:S01]  /*04f0*/  IMAD.MOV R17, RZ, RZ, -R3 ;  /* 0x000000ffff117224 */ /* 0x004fe200078e0a03 */
[----:B------:R-:W-:Y:S02]  /*0500*/  SGXT.U32 R11, R12, 0x6 ;  /* 0x000000060c0b781a */ /* 0x000fe40000000000 */
[----:B------:R-:W-:Y:S01]  /*0510*/  SEL R7, R5, R2, !P1 ;  /* 0x0000000205077207 */ /* 0x000fe20004800000 */
[----:B------:R-:W-:Y:S01]  /*0520*/  IMAD.MOV.U32 R2, RZ, RZ, RZ ;  /* 0x000000ffff027224 */ /* 0x000fe200078e00ff */
[----:B------:R-:W-:-:S03]  /*0530*/  ISETP.GE.AND P3, PT, R6, RZ, PT ;  /* 0x000000ff0600720c */ /* 0x000fc60003f66270 */
[----:B------:R-:W-:Y:S02]  /*0540*/  IMAD.IADD R0, R0, 0x1, R7 ;  /* 0x0000000100007824 */ /* 0x000fe400078e0207 */
[----:B------:R-:W-:Y:S02]  /*0550*/  IMAD R7, R17, R4, RZ ;  /* 0x0000000411077224 */ /* 0x000fe400078e02ff */
[----:B------:R-:W-:Y:S01]  /*0560*/  IMAD.SHL.U32 R10, R0, 0x80, RZ ;  /* 0x00000080000a7824 */ /* 0x000fe200078e00ff */
[----:B------:R-:W-:Y:S01]  /*0570*/  IABS R0, R9 ;  /* 0x0000000900007213 */ /* 0x000fe20000000000 */
[----:B------:R-:W-:-:S03]  /*0580*/  IMAD.HI.U32 R2, R3, R7, R2 ;  /* 0x0000000703027227 */ /* 0x000fc600078e0002 */
[----:B------:R-:W-:Y:S01]  /*0590*/  LOP3.LUT R6, R10, R11, RZ, 0xfc, !PT ;  /* 0x0000000b0a067212 */ /* 0x000fe200078efcff */
[----:B------:R-:W-:Y:S01]  /*05a0*/  IMAD.MOV R17, RZ, RZ, -R0 ;  /* 0x000000ffff117224 */ /* 0x000fe200078e0a00 */
[----:B------:R-:W-:Y:S01]  /*05b0*/  LOP3.LUT R12, R10, 0x40, R11, 0xfe, !PT ;  /* 0x000000400a0c7812 */ /* 0x000fe200078efe0b */
[----:B------:R-:W-:Y:S01]  /*05c0*/  @P2 VIADD R8, R8, 0x1 ;  /* 0x0000000108082836 */ /* 0x000fe20000000000 */
[----:B------:R-:W-:Y:S02]  /*05d0*/  IABS R15, R6 ;  /* 0x00000006000f7213 */ /* 0x000fe40000000000 */
[----:B------:R-:W-:Y:S01]  /*05e0*/  IABS R3, R12 ;  /* 0x0000000c00037213 */ /* 0x000fe20000000000 */
[----:B------:R-:W-:Y:S02]  /*05f0*/  @!P3 IMAD.MOV R8, RZ, RZ, -R8 ;  /* 0x000000ffff08b224 */ /* 0x000fe400078e0a08 */
[----:B------:R-:W-:-:S03]  /*0600*/  IMAD.HI.U32 R0, R2, R15, RZ ;  /* 0x0000000f02007227 */ /* 0x000fc600078e00ff */
[----:B------:R-:W-:Y:S01]  /*0610*/  SEL R7, R5, R8, !P1 ;  /* 0x0000000805077207 */ /* 0x000fe20004800000 */
[----:B------:R-:W-:-:S04]  /*0620*/  IMAD.HI.U32 R2, R2, R3, RZ ;  /* 0x0000000302027227 */ /* 0x000fc800078e00ff */
[-C--:B------:R-:W-:Y:S02]  /*0630*/  IMAD R15, R0, R17.reuse, R15 ;  /* 0x00000011000f7224 */ /* 0x080fe400078e020f */
[----:B------:R-:W-:Y:S02]  /*0640*/  IMAD R17, R2, R17, R3 ;  /* 0x0000001102117224 */ /* 0x000fe400078e0203 */
[----:B------:R-:W-:Y:S01]  /*0650*/  IMAD.SHL.U32 R7, R7, 0x40, RZ ;  /* 0x0000004007077824 */ /* 0x000fe200078e00ff */
[C---:B------:R-:W-:Y:S01]  /*0660*/  ISETP.GT.U32.AND P0, PT, R4.reuse, R15, PT ;  /* 0x0000000f0400720c */ /* 0x040fe20003f04070 */
[----:B------:R-:W-:Y:S01]  /*0670*/  IMAD.SHL.U32 R0, R13, 0x8, RZ ;  /* 0x000000080d007824 */ /* 0x000fe200078e00ff */
[----:B------:R-:W-:Y:S02]  /*0680*/  ISETP.GT.U32.AND P1, PT, R4, R17, PT ;  /* 0x000000110400720c */ /* 0x000fe40003f24070 */
[----:B------:R-:W-:-:S05]  /*0690*/  LOP3.LUT R14, R7, R11, RZ, 0xfc, !PT ;  /* 0x0000000b070e7212 */ /* 0x000fca00078efcff */
[----:B------:R-:W-:-:S04]  /*06a0*/  IMAD.HI R2, R14, 0x2aaaaaab, RZ ;  /* 0x2aaaaaab0e027827 */ /* 0x000fc800078e02ff */
[----:B------:R-:W-:Y:S01]  /*06b0*/  @!P0 IMAD.IADD R15, R15, 0x1, -R4 ;  /* 0x000000010f0f8824 */ /* 0x000fe200078e0a04 */
[----:B------:R-:W-:Y:S01]  /*06c0*/  SHF.R.U32.HI R3, RZ, 0x1f, R2 ;  /* 0x0000001fff037819 */ /* 0x000fe20000011602 */
[----:B------:R-:W-:Y:S01]  /*06d0*/  @!P1 IMAD.IADD R17, R17, 0x1, -R4 ;  /* 0x0000000111119824 */ /* 0x000fe200078e0a04 */
[----:B------:R-:W-:Y:S02]  /*06e0*/  ISETP.GE.AND P0, PT, R6, RZ, PT ;  /* 0x000000ff0600720c */ /* 0x000fe40003f06270 */
[C---:B------:R-:W-:Y:S02]  /*06f0*/  ISETP.GT.U32.AND P2, PT, R4.reuse, R15, PT ;  /* 0x0000000f0400720c */ /* 0x040fe40003f44070 */
[----:B------:R-:W-:Y:S02]  /*0700*/  ISETP.GT.U32.AND P3, PT, R4, R17, PT ;  /* 0x000000110400720c */ /* 0x000fe40003f64070 */
[----:B------:R-:W-:Y:S02]  /*0710*/  ISETP.GE.AND P1, PT, R12, RZ, PT ;  /* 0x000000ff0c00720c */ /* 0x000fe40003f26270 */
[----:B------:R-:W-:-:S02]  /*0720*/  LEA.HI R5, R2, R3, RZ, 0x17 ;  /* 0x0000000302057211 */ /* 0x000fc400078fb8ff */
[----:B------:R-:W2:Y:S01]  /*0730*/  LDC.64 R2, c[0x0][0x210] ;  /* 0x00008400ff027b82 */ /* 0x000ea20000000a00 */
[----:B------:R-:W-:Y:S02]  /*0740*/  LOP3.LUT R6, R0, 0x18, R13, 0x48, !PT ;  /* 0x0000001800067812 */ /* 0x000fe400078e480d */
[----:B------:R-:W-:Y:S02]  /*0750*/  LOP3.LUT R12, R11, 0x40, RZ, 0xfc, !PT ;  /* 0x000000400b0c7812 */ /* 0x000fe400078efcff */
[--C-:B------:R-:W-:Y:S01]  /*0760*/  @!P2 IMAD.IADD R15, R15, 0x1, -R4.reuse ;  /* 0x000000010f0fa824 */ /* 0x100fe200078e0a04 */
[----:B------:R-:W-:Y:S01]  /*0770*/  ISETP.NE.AND P2, PT, R9, RZ, PT ;  /* 0x000000ff0900720c */ /* 0x000fe20003f45270 */
[----:B------:R-:W-:Y:S01]  /*0780*/  @!P3 IMAD.IADD R17, R17, 0x1, -R4 ;  /* 0x000000011111b824 */ /* 0x000fe200078e0a04 */
[----:B------:R-:W-:Y:S01]  /*0790*/  LOP3.LUT R4, R0, 0x18, RZ, 0xc0, !PT ;  /* 0x0000001800047812 */ /* 0x000fe200078ec0ff */
[--C-:B------:R-:W-:Y:S02]  /*07a0*/  IMAD R8, R11, 0x20, R6.reuse ;  /* 0x000000200b087824 */ /* 0x100fe400078e0206 */
[----:B------:R-:W-:Y:S01]  /*07b0*/  IMAD R12, R12, 0x20, R6 ;  /* 0x000000200c0c7824 */ /* 0x000fe200078e0206 */
[----:B------:R-:W-:Y:S01]  /*07c0*/  LOP3.LUT R6, RZ, R9, RZ, 0x33, !PT ;  /* 0x00000009ff067212 */ /* 0x000fe200078e33ff */
[----:B------:R-:W-:-:S02]  /*07d0*/  @!P0 IMAD.MOV R15, RZ, RZ, -R15 ;  /* 0x000000ffff0f8224 */ /* 0x000fc400078e0a0f */
[----:B------:R-:W-:Y:S02]  /*07e0*/  @!P1 IMAD.MOV R17, RZ, RZ, -R17 ;  /* 0x000000ffff119224 */ /* 0x000fe400078e0a11 */
[----:B------:R-:W-:Y:S01]  /*07f0*/  IMAD R11, R5, -0xc00, R14 ;  /* 0xfffff400050b7824 */ /* 0x000fe200078e020e */
[----:B------:R-:W-:Y:S02]  /*0800*/  SHF.R.U32.HI R5, RZ, 0x3, R13 ;  /* 0x00000003ff057819 */ /* 0x000fe4000001160d */
[C---:B------:R-:W-:Y:S01]  /*0810*/  SEL R19, R6.reuse, R15, !P2 ;  /* 0x0000000f06137207 */ /* 0x040fe20005000000 */
[--C-:B------:R-:W-:Y:S01]  /*0820*/  IMAD R15, R11, 0x3c00, R4.reuse ;  /* 0x00003c000b0f7824 */ /* 0x100fe200078e0204 */
[----:B------:R-:W-:Y:S02]  /*0830*/  SEL R17, R6, R17, !P2 ;  /* 0x0000001106117207 */ /* 0x000fe40005000000 */
[----:B------:R-:W-:Y:S01]  /*0840*/  SGXT.U32 R5, R5, 0x5 ;  /* 0x000000050505781a */ /* 0x000fe20000000000 */
[----:B------:R-:W-:-:S02]  /*0850*/  IMAD R11, R19, 0x3c00, R4 ;  /* 0x00003c00130b7824 */ /* 0x000fc400078e0204 */
[----:B------:R-:W-:Y:S01]  /*0860*/  IMAD R17, R17, 0x3c00, R4 ;  /* 0x00003c0011117824 */ /* 0x000fe200078e0204 */
[----:B------:R-:W-:Y:S01]  /*0870*/  LOP3.LUT R6, R5, R10, RZ, 0xfc, !PT ;  /* 0x0000000a05067212 */ /* 0x000fe200078efcff */
[----:B-1---5:R-:W-:Y:S01]  /*0880*/  IMAD.WIDE R22, R15, 0x2, R22 ;  /* 0x000000020f167825 */ /* 0x022fe200078e0216 */
[----:B------:R-:W-:-:S03]  /*0890*/  LEA R15, R8, UR6, 0x1 ;  /* 0x00000006080f7c11 */ /* 0x000fc6000f8e08ff */
[----:B--2---:R-:W-:Y:S01]  /*08a0*/  IMAD.WIDE R4, R11, 0x2, R2 ;  /* 0x000000020b047825 */ /* 0x004fe200078e0202 */
[----:B------:R-:W-:-:S03]  /*08b0*/  IADD3 R14, P0, R22, 0xc0, RZ ;  /* 0x000000c0160e7810 */ /* 0x000fc60007f1e0ff */
[----:B------:R-:W-:Y:S01]  /*08c0*/  IMAD.WIDE R10, R17, 0x2, R2 ;  /* 0x00000002110a7825 */ /* 0x000fe200078e0202 */
[----:B------:R-:W-:Y:S01]  /*08d0*/  LEA R17, R12, UR6, 0x1 ;  /* 0x000000060c117c11 */ /* 0x000fe2000f8e08ff */
[----:B------:R-:W-:Y:S01]  /*08e0*/  @!PT LDS RZ, [RZ] ;  /* 0x00000000fffff984 */ /* 0x000fe20000000800 */
[----:B------:R-:W-:Y:S01]  /*08f0*/  @!PT LDS RZ, [RZ] ;  /* 0x00000000fffff984 */ /* 0x000fe20000000800 */
[----:B------:R-:W-:Y:S01]  /*0900*/  @!PT LDS RZ, [RZ] ;  /* 0x00000000fffff984 */ /* 0x000fe20000000800 */
[----:B------:R-:W-:Y:S01]  /*0910*/  LDGSTS.E.BYPASS.128 [R15], desc[UR18][R4.64] ;  /* 0x00000000040f7fae */ /* 0x000fe2000b901c52 */
[----:B------:R-:W-:Y:S01]  /*0920*/  IADD3 R2, P2, R4, 0xc0, RZ ;  /* 0x000000c004027810 */ /* 0x000fe20007f5e0ff */
[----:B------:R-:W-:Y:S01]  /*0930*/  IMAD.X R21, RZ, RZ, R23, P0 ;  /* 0x000000ffff157224 */ /* 0x000fe200000e0617 */
[----:B------:R-:W-:Y:S01]  /*0940*/  IADD3 R16, P1, R10, 0xc0, RZ ;  /* 0x000000c00a107810 */ /* 0x000fe20007f3e0ff */
[----:B------:R-:W-:Y:S02]  /*0950*/  LDGSTS.E.BYPASS.128 [R17], desc[UR18][R10.64] ;  /* 0x000000000a117fae */ /* 0x000fe4000b901c52 */
[----:B------:R-:W-:Y:S02]  /*0960*/  IMAD.X R3, RZ, RZ, R5, P2 ;  /* 0x000000ffff037224 */ /* 0x000fe400010e0605 */
[----:B------:R-:W0:Y:S01]  /*0970*/  LDGDEPBAR ;  /* 0x00000000000079af */ /* 0x000e220000000000 */
[----:B------:R-:W-:-:S03]  /*0980*/  IMAD.X R19, RZ, RZ, R11, P1 ;  /* 0x000000ffff137224 */ /* 0x000fc600008e060b */
[----:B------:R-:W-:Y:S04]  /*0990*/  LDGSTS.E.BYPASS.128 [R15+0x8000], desc[UR18][R22.64] ;  /* 0x08000000160f7fae */ /* 0x000fe8000b901c52 */
[----:B------:R-:W0:Y:S01]  /*09a0*/  LDGDEPBAR ;  /* 0x00000000000079af */ /* 0x000e220000000000 */
[----:B------:R-:W-:Y:S06]  /*09b0*/  BAR.SYNC.DEFER_BLOCKING 0x0 ;  /* 0x0000000000007b1d */ /* 0x000fec0000010000 */
[----:B------:R-:W-:Y:S01]  /*09c0*/  @!PT LDS RZ, [RZ] ;  /* 0x00000000fffff984 */ /* 0x000fe20000000800 */
[----:B------:R-:W-:Y:S01]  /*09d0*/  @!PT LDS RZ, [RZ] ;  /* 0x00000000fffff984 */ /* 0x000fe20000000800 */
[----:B------:R-:W-:Y:S01]  /*09e0*/  @!PT LDS RZ, [RZ] ;  /* 0x00000000fffff984 */ /* 0x000fe20000000800 */
[----:B------:R-:W-:Y:S04]  /*09f0*/  LDGSTS.E.BYPASS.128 [R15+0x2000], desc[UR18][R4.64+0x40] ;  /* 0x02000040040f7fae */ /* 0x000fe8000b901c52 */
[----:B------:R-:W-:Y:S04]  /*0a00*/  LDGSTS.E.BYPASS.128 [R17+0x2000], desc[UR18][R10.64+0x40] ;  /* 0x020000400a117fae */ /* 0x000fe8000b901c52 */
[----:B------:R-:W0:Y:S04]  /*0a10*/  LDGDEPBAR ;  /* 0x00000000000079af */ /* 0x000e280000000000 */
[----:B------:R-:W-:Y:S04]  /*0a20*/  LDGSTS.E.BYPASS.128 [R15+0x9000], desc[UR18][R22.64+0x40] ;  /* 0x09000040160f7fae */ /* 0x000fe8000b901c52 */
[----:B------:R-:W0:Y:S01]  /*0a30*/  LDGDEPBAR ;  /* 0x00000000000079af */ /* 0x000e220000000000 */
[----:B------:R-:W-:Y:S06]  /*0a40*/  BAR.SYNC.DEFER_BLOCKING 0x0 ;  /* 0x0000000000007b1d */ /* 0x000fec0000010000 */
[----:B------:R-:W-:Y:S01]  /*0a50*/  @!PT LDS RZ, [RZ] ;  /* 0x00000000fffff984 */ /* 0x000fe20000000800 */
[----:B------:R-:W-:Y:S01]  /*0a60*/  @!PT LDS RZ, [RZ] ;  /* 0x00000000fffff984 */ /* 0x000fe20000000800 */
[----:B------:R-:W-:Y:S01]  /*0a70*/  @!PT LDS RZ, [RZ] ;  /* 0x00000000fffff984 */ /* 0x000fe20000000800 */
[----:B------:R-:W-:Y:S04]  /*0a80*/  LDGSTS.E.BYPASS.128 [R15+0x4000], desc[UR18][R4.64+0x80] ;  /* 0x04000080040f7fae */ /* 0x000fe8000b901c52 */
[----:B------:R1:W-:Y:S04]  /*0a90*/  LDGSTS.E.BYPASS.128 [R17+0x4000], desc[UR18][R10.64+0x80] ;  /* 0x040000800a117fae */ /* 0x0003e8000b901c52 */
[----:B------:R-:W0:Y:S04]  /*0aa0*/  LDGDEPBAR ;  /* 0x00000000000079af */ /* 0x000e280000000000 */
[----:B------:R2:W-:Y:S04]  /*0ab0*/  LDGSTS.E.BYPASS.128 [R15+0xa000], desc[UR18][R22.64+0x80] ;  /* 0x0a000080160f7fae */ /* 0x0005e8000b901c52 */
[----:B------:R-:W0:Y:S01]  /*0ac0*/  LDGDEPBAR ;  /* 0x00000000000079af */ /* 0x000e220000000000 */
[----:B-1----:R-:W-:-:S02]  /*0ad0*/  SHF.R.U32.HI R17, RZ, 0x3, R13 ;  /* 0x00000003ff117819 */ /* 0x002fc4000001160d */
[----:B--2---:R-:W-:-:S07]  /*0ae0*/  LOP3.LUT R23, R18, 0x7fffffc, RZ, 0xc0, !PT ;  /* 0x07fffffc12177812 */ /* 0x004fce00078ec0ff */
.L_x_0:
[----:B------:R-:W1:Y:S01]  /*0af0*/  SHFL.IDX PT, R4, R23, RZ, 0x1f ;  /* 0x00001fff17047589 */ /* 0x000e6200000e0000 */
[----:B------:R-:W-:Y:S01]  /*0b00*/  UIADD3 UR4, UR4, 0x1, URZ ;  /* 0x0000000104047890 */ /* 0x000fe2000fffe03f */
[----:B------:R-:W-:-:S04]  /*0b10*/  DEPBAR.LE SB0, 0x4 ;  /* 0x000081000000791a */ /* 0x000fc80000000000 */
[----:B------:R-:W-:Y:S01]  /*0b20*/  UISETP.GE.AND UP0, UPT, UR4, 0x4, UPT ;  /* 0x000000040400788c */ /* 0x000fe2000bf06270 */
[----:B------:R-:W-:Y:S01]  /*0b30*/  BAR.SYNC.DEFER_BLOCKING 0x0 ;  /* 0x0000000000007b1d */ /* 0x000fe20000010000 */
[----:B------:R-:W-:Y:S02]  /*0b40*/  VIADD R56, R56, 0x1 ;  /* 0x0000000138387836 */ /* 0x000fe40000000000 */
[----:B------:R-:W-:Y:S01]  /*0b50*/  USEL UR16, UR4, URZ, !UP0 ;  /* 0x0000003f04107287 */ /* 0x000fe2000c000000 */
[----:B------:R-:W-:Y:S02]  /*0b60*/  IMAD.MOV.U32 R10, RZ, RZ, R14 ;  /* 0x000000ffff0a7224 */ /* 0x000fe400078e000e */
[----:B------:R-:W-:Y:S01]  /*0b70*/  UMOV UR11, 0x80000020 ;  /* 0x80000020000b7882 */ /* 0x000fe20000000000 */
[----:B------:R-:W-:Y:S01]  /*0b80*/  ULEA UR4, UR16, UR6, 0xd ;  /* 0x0000000610047291 */ /* 0x000fe2000f8e683f */
[----:B------:R-:W-:Y:S01]  /*0b90*/  ISETP.GE.AND P1, PT, R56, 0x4, PT ;  /* 0x000000043800780c */ /* 0x000fe20003f26270 */
[----:B------:R-:W-:-:S02]  /*0ba0*/  VIADD R14, R20, 0x40 ;  /* 0x00000040140e7836 */ /* 0x000fc40000000000 */
[----:B------:R-:W-:Y:S01]  /*0bb0*/  USHF.R.U32.HI UR4, URZ, 0x4, UR4 ;  /* 0x000000043f047899 */ /* 0x000fe20008011604 */
[----:B------:R-:W-:-:S03]  /*0bc0*/  SEL R56, R56, RZ, !P1 ;  /* 0x000000ff38387207 */ /* 0x000fc60004800000 */
[----:B------:R-:W-:Y:S01]  /*0bd0*/  ULOP3.LUT UR4, UR4, 0x3fff, URZ, 0xc0, !UPT ;  /* 0x00003fff04047892 */ /* 0x000fe2000f8ec03f */
[----:B------:R-:W-:Y:S02]  /*0be0*/  LEA R5, R56, UR6, 0xd ;  /* 0x0000000638057c11 */ /* 0x000fe4000f8e68ff */
[----:B-1----:R-:W-:Y:S01]  /*0bf0*/  R2UR UR5, R4 ;  /* 0x00000000040572ca */ /* 0x002fe200000e0000 */
[----:B------:R-:W-:Y:S02]  /*0c00*/  VIADD R4, R20, 0x20 ;  /* 0x0000002014047836 */ /* 0x000fe40000000000 */
[--C-:B------:R-:W-:Y:S02]  /*0c10*/  IMAD R11, R8, 0x2, R5.reuse ;  /* 0x00000002080b7824 */ /* 0x100fe400078e0205 */
[----:B------:R-:W-:Y:S01]  /*0c20*/  IMAD R57, R12, 0x2, R5 ;  /* 0x000000020c397824 */ /* 0x000fe200078e0205 */
[----:B------:R-:W-:Y:S01]  /*0c30*/  WARPGROUP.ARRIVE ;  /* 0x00000000000079c5 */ /* 0x000fe20000000000 */
[----:B------:R-:W-:Y:S01]  /*0c40*/  ISETP.GE.U32.AND P0, PT, R4, 0x3ba0, PT ;  /* 0x00003ba00400780c */ /* 0x000fe20003f06070 */
[----:B------:R-:W-:-:S02]  /*0c50*/  IMAD.MOV.U32 R4, RZ, RZ, R16 ;  /* 0x000000ffff047224 */ /* 0x000fc400078e0010 */
[----:B------:R-:W-:Y:S02]  /*0c60*/  IMAD.MOV.U32 R5, RZ, RZ, R19 ;  /* 0x000000ffff057224 */ /* 0x000fe400078e0013 */
[C---:B------:R-:W-:Y:S01]  /*0c70*/  IMAD R19, R56.reuse, 0x1000, R15 ;  /* 0x0000100038137824 */ /* 0x040fe200078e020f */
[----:B------:R-:W-:Y:S01]  /*0c80*/  USHF.L.U32 UR7, UR5, 0x6, URZ ;  /* 0x0000000605077899 */ /* 0x000fe2000800063f */
[----:B------:R-:W-:Y:S01]  /*0c90*/  VIADD R56, R56, 0x1 ;  /* 0x0000000138387836 */ /* 0x000fe20000000000 */
[----:B------:R-:W-:Y:S02]  /*0ca0*/  ULEA UR5, UR16, UR6, 0xc ;  /* 0x0000000610057291 */ /* 0x000fe4000f8e603f */
[----:B------:R-:W-:Y:S02]  /*0cb0*/  ULOP3.LUT UR7, UR7, 0x1c0, URZ, 0xc0, !UPT ;  /* 0x000001c007077892 */ /* 0x000fe4000f8ec03f */
[----:B------:R-:W-:Y:S01]  /*0cc0*/  UIADD3 UR5, UR5, 0x8000, URZ ;  /* 0x0000800005057890 */ /* 0x000fe2000fffe03f */
[----:B------:R-:W-:Y:S01]  /*0cd0*/  ISETP.GE.AND P1, PT, R56, 0x4, PT ;  /* 0x000000043800780c */ /* 0x000fe20003f26270 */
[----:B------:R-:W-:-:S02]  /*0ce0*/  UIADD3 UR12, UP0, UR7, UR4, URZ ;  /* 0x00000004070c7290 */ /* 0x000fc4000ff1e03f */
[----:B------:R-:W-:Y:S01]  /*0cf0*/  USHF.R.U32.HI UR5, URZ, 0x4, UR5 ;  /* 0x000000043f057899 */ /* 0x000fe20008011605 */
[----:B------:R-:W-:Y:S01]  /*0d00*/  SEL R56, R56, RZ, !P1 ;  /* 0x000000ff38387207 */ /* 0x000fe20004800000 */
[----:B------:R-:W-:Y:S02]  /*0d10*/  UIADD3.X UR13, URZ, URZ, URZ, UP0, !UPT ;  /* 0x0000003f3f0d7290 */ /* 0x000fe400087fe43f */
[----:B------:R-:W-:Y:S02]  /*0d20*/  ULOP3.LUT UR4, UR5, 0x3fff, URZ, 0xc0, !UPT ;  /* 0x00003fff05047892 */ /* 0x000fe4000f8ec03f */
[----:B------:R-:W-:Y:S02]  /*0d30*/  ULOP3.LUT UR8, UR12, 0x2000000, URZ, 0xfc, !UPT ;  /* 0x020000000c087892 */ /* 0x000fe4000f8efc3f */
[----:B------:R-:W-:Y:S02]  /*0d40*/  ULOP3.LUT UR10, UR4, 0x1000000, URZ, 0xfc, !UPT ;  /* 0x01000000040a7892 */ /* 0x000fe4000f8efc3f */
[----:B------:R-:W-:Y:S01]  /*0d50*/  ULOP3.LUT UR9, UR13, 0x80000020, URZ, 0xfc, !UPT ;  /* 0x800000200d097892 */ /* 0x000fe2000f8efc3f */
[----:B------:R-:W-:Y:S01]  /*0d60*/  UMOV UR5, URZ ;  /* 0x0000003f00057c82 */ /* 0x000fe20008000000 */
[----:B------:R-:W-:-:S04]  /*0d70*/  UIADD3 UR16, UR16, 0x1, URZ ;  /* 0x0000000110107890 */ /* 0x000fc8000fffe03f */
[----:B------:R-:W-:-:S03]  /*0d80*/  UISETP.GE.AND UP0, UPT, UR16, 0x4, UPT ;  /* 0x000000041000788c */ /* 0x000fc6000bf06270 */
[----:B------:R-:W-:Y:S01]  /*0d90*/  HGMMA.64x64x16.F32.BF16 R24, gdesc[UR8], R24 ;  /* 0x00e00000081879f0 */ /* 0x000fe20008701818 */
[----:B------:R-:W-:Y:S01]  /*0da0*/  UMOV UR8, 0x2000002 ;  /* 0x0200000200087882 */ /* 0x000fe20000000000 */
[----:B------:R-:W-:Y:S01]  /*0db0*/  UMOV UR9, 0x80000020 ;  /* 0x8000002000097882 */ /* 0x000fe20000000000 */
[----:B------:R-:W-:Y:S01]  /*0dc0*/  UMOV UR10, 0x1000002 ;  /* 0x01000002000a7882 */ /* 0x000fe20000000000 */
[----:B------:R-:W-:Y:S01]  /*0dd0*/  UMOV UR11, 0x80000020 ;  /* 0x80000020000b7882 */ /* 0x000fe20000000000 */
[----:B------:R-:W-:Y:S02]  /*0de0*/  UIADD3.64 UR12, UR12, UR8, URZ ;  /* 0x000000080c0c7297 */ /* 0x000fe4000fffe03f */
[----:B------:R-:W-:Y:S02]  /*0df0*/  UIADD3.64 UR14, UR4, UR10, URZ ;  /* 0x0000000a040e7297 */ /* 0x000fe4000fffe03f */
[----:B------:R-:W-:-:S04]  /*0e00*/  USEL UR20, UR16, URZ, !UP0 ;  /* 0x0000003f10147287 */ /* 0x000fc8000c000000 */
[----:B------:R-:W-:Y:S02]  /*0e10*/  ULEA UR4, UR20, UR6, 0xd ;  /* 0x0000000614047291 */ /* 0x000fe4000f8e683f */
[----:B------:R-:W-:Y:S02]  /*0e20*/  ULEA UR5, UR20, UR6, 0xc ;  /* 0x0000000614057291 */ /* 0x000fe4000f8e603f */
[----:B------:R-:W-:Y:S02]  /*0e30*/  USHF.R.U32.HI UR4, URZ, 0x4, UR4 ;  /* 0x000000043f047899 */ /* 0x000fe40008011604 */
[----:B------:R-:W-:Y:S02]  /*0e40*/  UIADD3 UR5, UR5, 0x8000, URZ ;  /* 0x0000800005057890 */ /* 0x000fe4000fffe03f */
[----:B------:R-:W-:Y:S02]  /*0e50*/  ULOP3.LUT UR4, UR4, 0x3fff, URZ, 0xc0, !UPT ;  /* 0x00003fff04047892 */ /* 0x000fe4000f8ec03f */
[----:B------:R-:W-:-:S02]  /*0e60*/  USHF.R.U32.HI UR5, URZ, 0x4, UR5 ;  /* 0x000000043f057899 */ /* 0x000fc40008011605 */
[----:B------:R-:W-:Y:S02]  /*0e70*/  UIADD3 UR16, UP0, UR7, UR4, URZ ;  /* 0x0000000407107290 */ /* 0x000fe4000ff1e03f */
[----:B------:R-:W-:Y:S02]  /*0e80*/  ULOP3.LUT UR4, UR5, 0x3fff, URZ, 0xc0, !UPT ;  /* 0x00003fff05047892 */ /* 0x000fe4000f8ec03f */
[----:B------:R-:W-:Y:S01]  /*0e90*/  UIADD3.X UR17, URZ, URZ, URZ, UP0, !UPT ;  /* 0x0000003f3f117290 */ /* 0x000fe200087fe43f */
[----:B------:R-:W-:Y:S01]  /*0ea0*/  UMOV UR5, URZ ;  /* 0x0000003f00057c82 */ /* 0x000fe20008000000 */
[----:B------:R-:W-:-:S04]  /*0eb0*/  UIADD3 UR20, UR20, 0x1, URZ ;  /* 0x0000000114147890 */ /* 0x000fc8000fffe03f */
[----:B------:R-:W-:-:S04]  /*0ec0*/  UISETP.GE.AND UP0, UPT, UR20, 0x4, UPT ;  /* 0x000000041400788c */ /* 0x000fc8000bf06270 */
[----:B------:R-:W-:Y:S01]  /*0ed0*/  USEL UR20, UR20, URZ, !UP0 ;  /* 0x0000003f14147287 */ /* 0x000fe2000c000000 */
[----:B------:R-:W-:Y:S01]  /*0ee0*/  HGMMA.64x64x16.F32.BF16 R24, gdesc[UR12], R24, gsb0 ;  /* 0x00e000000c1879f0 */ /* 0x000fe20008001818 */
[----:B------:R-:W-:Y:S02]  /*0ef0*/  ULOP3.LUT UR12, UR16, 0x2000000, URZ, 0xfc, !UPT ;  /* 0x02000000100c7892 */ /* 0x000fe4000f8efc3f */
[----:B------:R-:W-:Y:S02]  /*0f00*/  ULOP3.LUT UR14, UR4, 0x1000000, URZ, 0xfc, !UPT ;  /* 0x01000000040e7892 */ /* 0x000fe4000f8efc3f */
[----:B------:R-:W-:Y:S01]  /*0f10*/  ULOP3.LUT UR13, UR17, 0x80000020, URZ, 0xfc, !UPT ;  /* 0x80000020110d7892 */ /* 0x000fe2000f8efc3f */
[----:B------:R-:W-:Y:S01]  /*0f20*/  UMOV UR15, 0x80000020 ;  /* 0x80000020000f7882 */ /* 0x000fe20000000000 */
[----:B------:R-:W-:Y:S02]  /*0f30*/  WARPGROUP.DEPBAR.LE gsb0, 0x1 ;  /* 0x00008000000079c5 */ /* 0x000fe40000010100 */
[----:B------:R-:W-:Y:S06]  /*0f40*/  BAR.SYNC.DEFER_BLOCKING 0x0 ;  /* 0x0000000000007b1d */ /* 0x000fec0000010000 */
[----:B------:R-:W-:Y:S01]  /*0f50*/  @!PT LDS RZ, [RZ] ;  /* 0x00000000fffff984 */ /* 0x000fe20000000800 */
[----:B------:R-:W-:Y:S01]  /*0f60*/  @!PT LDS RZ, [RZ] ;  /* 0x00000000fffff984 */ /* 0x000fe20000000800 */
[----:B------:R-:W-:Y:S01]  /*0f70*/  @!PT LDS RZ, [RZ] ;  /* 0x00000000fffff984 */ /* 0x000fe20000000800 */
[----:B------:R1:W-:Y:S04]  /*0f80*/  LDGSTS.E.BYPASS.128 [R11], desc[UR18][R2.64], !P0 ;  /* 0x00000000020b7fae */ /* 0x0003e8000c101c52 */
[----:B------:R2:W-:Y:S04]  /*0f90*/  LDGSTS.E.BYPASS.128 [R57], desc[UR18][R4.64], !P0 ;  /* 0x0000000004397fae */ /* 0x0005e8000c101c52 */
[----:B------:R-:W0:Y:S01]  /*0fa0*/  LDGDEPBAR ;  /* 0x00000000000079af */ /* 0x000e220000000000 */
[----:B-1----:R-:W-:-:S02]  /*0fb0*/  IMAD.MOV.U32 R11, RZ, RZ, R21 ;  /* 0x000000ffff0b7224 */ /* 0x002fc400078e0015 */
[----:B--2---:R-:W-:-:S03]  /*0fc0*/  IMAD R57, R56, 0x1000, R15 ;  /* 0x0000100038397824 */ /* 0x004fc600078e020f */
[----:B------:R1:W-:Y:S01]  /*0fd0*/  LDGSTS.E.BYPASS.128 [R19+0x8000], desc[UR18][R10.64], !P0 ;  /* 0x080000000a137fae */ /* 0x0003e2000c101c52 */
[----:B------:R-:W-:Y:S01]  /*0fe0*/  ISETP.GE.U32.AND P0, PT, R14, 0x3ba0, PT ;  /* 0x00003ba00e00780c */ /* 0x000fe20003f06070 */
[----:B------:R-:W-:Y:S02]  /*0ff0*/  VIADD R14, R20, 0x60 ;  /* 0x00000060140e7836 */ /* 0x000fe40000000000 */
[----:B------:R-:W0:Y:S01]  /*1000*/  LDGDEPBAR ;  /* 0x00000000000079af */ /* 0x000e220000000000 */
[C---:B-1----:R-:W-:Y:S01]  /*1010*/  LEA R19, R56.reuse, UR6, 0xd ;  /* 0x0000000638137c11 */ /* 0x042fe2000f8e68ff */
[----:B------:R-:W-:-:S04]  /*1020*/  VIADD R56, R56, 0x1 ;  /* 0x0000000138387836 */ /* 0x000fc80000000000 */
[--C-:B------:R-:W-:Y:S01]  /*1030*/  IMAD R21, R8, 0x2, R19.reuse ;  /* 0x0000000208157824 */ /* 0x100fe200078e0213 */
[----:B------:R-:W-:Y:S01]  /*1040*/  ISETP.GE.AND P1, PT, R56, 0x4, PT ;  /* 0x000000043800780c */ /* 0x000fe20003f26270 */
[----:B------:R-:W-:-:S03]  /*1050*/  IMAD R19, R12, 0x2, R19 ;  /* 0x000000020c137824 */ /* 0x000fc600078e0213 */
[----:B------:R-:W-:Y:S01]  /*1060*/  SEL R56, R56, RZ, !P1 ;  /* 0x000000ff38387207 */ /* 0x000fe20004800000 */
[----:B------:R-:W-:-:S04]  /*1070*/  DEPBAR.LE SB0, 0x4 ;  /* 0x000081000000791a */ /* 0x000fc80000000000 */
[----:B------:R-:W-:Y:S06]  /*1080*/  BAR.SYNC.DEFER_BLOCKING 0x0 ;  /* 0x0000000000007b1d */ /* 0x000fec0000010000 */
[----:B------:R-:W-:-:S06]  /*1090*/  WARPGROUP.ARRIVE ;  /* 0x00000000000079c5 */ /* 0x000fcc0000000000 */
[----:B------:R-:W-:Y:S01]  /*10a0*/  HGMMA.64x64x16.F32.BF16 R24, gdesc[UR12], R24 ;  /* 0x00e000000c1879f0 */ /* 0x000fe20008701818 */
[----:B------:R-:W-:Y:S02]  /*10b0*/  UIADD3.64 UR14, UR4, UR10, URZ ;  /* 0x0000000a040e7297 */ /* 0x000fe4000fffe03f */
[----:B------:R-:W-:Y:S02]  /*10c0*/  UIADD3.64 UR12, UR16, UR8, URZ ;  /* 0x00000008100c7297 */ /* 0x000fe4000fffe03f */
[----:B------:R-:W-:Y:S02]  /*10d0*/  ULEA UR4, UR20, UR6, 0xd ;  /* 0x0000000614047291 */ /* 0x000fe4000f8e683f */
[----:B------:R-:W-:Y:S02]  /*10e0*/  ULEA UR5, UR20, UR6, 0xc ;  /* 0x0000000614057291 */ /* 0x000fe4000f8e603f */
[----:B------:R-:W-:Y:S02]  /*10f0*/  USHF.R.U32.HI UR4, URZ, 0x4, UR4 ;  /* 0x000000043f047899 */ /* 0x000fe40008011604 */
[----:B------:R-:W-:-:S02]  /*1100*/  UIADD3 UR5, UR5, 0x8000, URZ ;  /* 0x0000800005057890 */ /* 0x000fc4000fffe03f */
[----:B------:R-:W-:Y:S02]  /*1110*/  ULOP3.LUT UR4, UR4, 0x3fff, URZ, 0xc0, !UPT ;  /* 0x00003fff04047892 */ /* 0x000fe4000f8ec03f */
[----:B------:R-:W-:Y:S02]  /*1120*/  USHF.R.U32.HI UR5, URZ, 0x4, UR5 ;  /* 0x000000043f057899 */ /* 0x000fe40008011605 */
        /* <DEDUP_REMOVED lines=17> */
[----:B------:R-:W-:Y:S04]  /*1240*/  LDGSTS.E.BYPASS.128 [R21], desc[UR18][R2.64+0x40], !P0 ;  /* 0x0000004002157fae */ /* 0x000fe8000c101c52 */
[----:B------:R1:W-:Y:S04]  /*1250*/  LDGSTS.E.BYPASS.128 [R19], desc[UR18][R4.64+0x40], !P0 ;  /* 0x0000004004137fae */ /* 0x0003e8000c101c52 */
[----:B------:R-:W0:Y:S04]  /*1260*/  LDGDEPBAR ;  /* 0x00000000000079af */ /* 0x000e280000000000 */
[----:B------:R2:W-:Y:S01]  /*1270*/  LDGSTS.E.BYPASS.128 [R57+0x8000], desc[UR18][R10.64+0x40], !P0 ;  /* 0x080000400a397fae */ /* 0x0005e2000c101c52 */
[----:B------:R-:W-:Y:S01]  /*1280*/  ISETP.GE.U32.AND P0, PT, R14, 0x3ba0, PT ;  /* 0x00003ba00e00780c */ /* 0x000fe20003f06070 */
[----:B------:R-:W-:-:S02]  /*1290*/  VIADD R14, R20, 0x80 ;  /* 0x00000080140e7836 */ /* 0x000fc40000000000 */
[----:B------:R-:W0:Y:S01]  /*12a0*/  LDGDEPBAR ;  /* 0x00000000000079af */ /* 0x000e220000000000 */
[----:B-1----:R-:W-:Y:S01]  /*12b0*/  LEA R19, R56, UR6, 0xd ;  /* 0x0000000638137c11 */ /* 0x002fe2000f8e68ff */
[----:B------:R-:W-:-:S04]  /*12c0*/  VIADD R20, R20, 0xa0 ;  /* 0x000000a014147836 */ /* 0x000fc80000000000 */
[--C-:B------:R-:W-:Y:S02]  /*12d0*/  IMAD R21, R8, 0x2, R19.reuse ;  /* 0x0000000208157824 */ /* 0x100fe400078e0213 */
[----:B------:R-:W-:Y:S02]  /*12e0*/  IMAD R19, R12, 0x2, R19 ;  /* 0x000000020c137824 */ /* 0x000fe400078e0213 */
[C---:B--2---:R-:W-:Y:S02]  /*12f0*/  IMAD R57, R56.reuse, 0x1000, R15 ;  /* 0x0000100038397824 */ /* 0x044fe400078e020f */
[----:B------:R-:W-:-:S05]  /*1300*/  VIADD R56, R56, 0x1 ;  /* 0x0000000138387836 */ /* 0x000fca0000000000 */
[----:B------:R-:W-:-:S04]  /*1310*/  ISETP.GE.AND P1, PT, R56, 0x4, PT ;  /* 0x000000043800780c */ /* 0x000fc80003f26270 */
        /* <DEDUP_REMOVED lines=17> */
[----:B------:R-:W-:Y:S01]  /*1430*/  HGMMA.64x64x16.F32.BF16 R24, gdesc[UR12], R24, gsb0 ;  /* 0x00e000000c1879f0 */ /* 0x000fe20008001818 */
[----:B------:R-:W-:-:S02]  /*1440*/  ULOP3.LUT UR12, UR16, 0x2000000, URZ, 0xfc, !UPT ;  /* 0x02000000100c7892 */ /* 0x000fc4000f8efc3f */
        /* <DEDUP_REMOVED lines=12> */
[----:B------:R-:W-:-:S03]  /*1510*/  ISETP.GE.U32.AND P0, PT, R14, 0x3ba0, PT ;  /* 0x00003ba00e00780c */ /* 0x000fc60003f06070 */
[----:B------:R-:W0:Y:S01]  /*1520*/  LDGDEPBAR ;  /* 0x00000000000079af */ /* 0x000e220000000000 */
[----:B-1----:R-:W-:-:S05]  /*1530*/  LEA R19, R22, UR6, 0xd ;  /* 0x0000000616137c11 */ /* 0x002fca000f8e68ff */
[--C-:B------:R-:W-:Y:S02]  /*1540*/  IMAD R21, R8, 0x2, R19.reuse ;  /* 0x0000000208157824 */ /* 0x100fe400078e0213 */
[----:B------:R-:W-:Y:S02]  /*1550*/  IMAD R19, R12, 0x2, R19 ;  /* 0x000000020c137824 */ /* 0x000fe400078e0213 */
[C---:B--2---:R-:W-:Y:S02]  /*1560*/  IMAD R57, R22.reuse, 0x1000, R15 ;  /* 0x0000100016397824 */ /* 0x044fe400078e020f */
[----:B------:R-:W-:-:S05]  /*1570*/  VIADD R22, R22, 0x1 ;  /* 0x0000000116167836 */ /* 0x000fca0000000000 */
[----:B------:R-:W-:-:S04]  /*1580*/  ISETP.GE.AND P1, PT, R22, 0x4, PT ;  /* 0x000000041600780c */ /* 0x000fc80003f26270 */
[----:B------:R-:W-:Y:S01]  /*1590*/  SEL R22, R22, RZ, !P1 ;  /* 0x000000ff16167207 */ /* 0x000fe20004800000 */
[----:B------:R-:W-:-:S04]  /*15a0*/  DEPBAR.LE SB0, 0x4 ;  /* 0x000081000000791a */ /* 0x000fc80000000000 */
[----:B------:R-:W-:Y:S01]  /*15b0*/  BAR.SYNC.DEFER_BLOCKING 0x0 ;  /* 0x0000000000007b1d */ /* 0x000fe20000010000 */
[----:B------:R-:W-:Y:S02]  /*15c0*/  IMAD R61, R22, 0x1000, R15 ;  /* 0x00001000163d7824 */ /* 0x000fe400078e020f */
[----:B------:R-:W-:-:S03]  /*15d0*/  IMAD.MOV.U32 R56, RZ, RZ, R22 ;  /* 0x000000ffff387224 */ /* 0x000fc600078e0016 */
[----:B------:R-:W-:-:S06]  /*15e0*/  WARPGROUP.ARRIVE ;  /* 0x00000000000079c5 */ /* 0x000fcc0000000000 */
[----:B------:R-:W-:Y:S01]  /*15f0*/  HGMMA.64x64x16.F32.BF16 R24, gdesc[UR12], R24 ;  /* 0x00e000000c1879f0 */ /* 0x000fe20008701818 */
[----:B------:R-:W-:Y:S02]  /*1600*/  UIADD3.64 UR14, UR4, UR10, URZ ;  /* 0x0000000a040e7297 */ /* 0x000fe4000fffe03f */
[----:B------:R-:W-:Y:S02]  /*1610*/  UIADD3.64 UR12, UR16, UR8, URZ ;  /* 0x00000008100c7297 */ /* 0x000fe4000fffe03f */
[----:B------:R-:W-:-:S04]  /*1620*/  UIADD3 UR4, UR20, 0x1, URZ ;  /* 0x0000000114047890 */ /* 0x000fc8000fffe03f */
[----:B------:R-:W-:-:S04]  /*1630*/  UISETP.GE.AND UP0, UPT, UR4, 0x4, UPT ;  /* 0x000000040400788c */ /* 0x000fc8000bf06270 */
        /* <DEDUP_REMOVED lines=10> */
[----:B------:R-:W-:Y:S02]  /*16e0*/  UMOV UR5, URZ ;  /* 0x0000003f00057c82 */ /* 0x000fe40008000000 */
[----:B------:R-:W-:Y:S02]  /*16f0*/  UIADD3.64 UR10, UR4, UR10, URZ ;  /* 0x0000000a040a7297 */ /* 0x000fe4000fffe03f */
[----:B------:R-:W-:Y:S01]  /*1700*/  UIADD3.64 UR8, UR16, UR8, URZ ;  /* 0x0000000810087297 */ /* 0x000fe2000fffe03f */
[----:B------:R-:W-:Y:S01]  /*1710*/  HGMMA.64x64x16.F32.BF16 R24, gdesc[UR12], R24, gsb0 ;  /* 0x00e000000c1879f0 */ /* 0x000fe20008001818 */
[----:B------:R-:W-:-:S02]  /*1720*/  ULOP3.LUT UR12, UR16, 0x2000000, URZ, 0xfc, !UPT ;  /* 0x02000000100c7892 */ /* 0x000fc4000f8efc3f */
[----:B------:R-:W-:Y:S02]  /*1730*/  ULOP3.LUT UR14, UR4, 0x1000000, URZ, 0xfc, !UPT ;  /* 0x01000000040e7892 */ /* 0x000fe4000f8efc3f */
[----:B------:R-:W-:Y:S01]  /*1740*/  ULOP3.LUT UR13, UR17, 0x80000020, URZ, 0xfc, !UPT ;  /* 0x80000020110d7892 */ /* 0x000fe2000f8efc3f */
[----:B------:R-:W-:Y:S01]  /*1750*/  UMOV UR15, 0x80000020 ;  /* 0x80000020000f7882 */ /* 0x000fe20000000000 */
[----:B------:R-:W-:Y:S01]  /*1760*/  UMOV UR4, UR20 ;  /* 0x0000001400047c82 */ /* 0x000fe20008000000 */
        /* <DEDUP_REMOVED lines=13> */
[----:B--2---:R-:W-:Y:S01]  /*1840*/  IMAD R57, R8, 0x2, R19 ;  /* 0x0000000208397824 */ /* 0x004fe200078e0213 */
[----:B------:R-:W-:-:S04]  /*1850*/  DEPBAR.LE SB0, 0x4 ;  /* 0x000081000000791a */ /* 0x000fc80000000000 */
[----:B------:R-:W-:Y:S06]  /*1860*/  BAR.SYNC.DEFER_BLOCKING 0x0 ;  /* 0x0000000000007b1d */ /* 0x000fec0000010000 */
[----:B------:R-:W-:-:S06]  /*1870*/  WARPGROUP.ARRIVE ;  /* 0x00000000000079c5 */ /* 0x000fcc0000000000 */
[----:B------:R-:W-:Y:S04]  /*1880*/  HGMMA.64x64x16.F32.BF16 R24, gdesc[UR12], R24 ;  /* 0x00e000000c1879f0 */ /* 0x000fe80008701818 */
[----:B------:R-:W-:Y:S03]  /*1890*/  HGMMA.64x64x16.F32.BF16 R24, gdesc[UR8], R24, gsb0 ;  /* 0x00e00000081879f0 */ /* 0x000fe60008001818 */
[----:B------:R-:W-:Y:S02]  /*18a0*/  WARPGROUP.DEPBAR.LE gsb0, 0x1 ;  /* 0x00008000000079c5 */ /* 0x000fe40000010100 */
[----:B------:R-:W-:Y:S06]  /*18b0*/  BAR.SYNC.DEFER_BLOCKING 0x0 ;  /* 0x0000000000007b1d */ /* 0x000fec0000010000 */
[----:B------:R-:W-:Y:S01]  /*18c0*/  @!PT LDS RZ, [RZ] ;  /* 0x00000000fffff984 */ /* 0x000fe20000000800 */
[----:B------:R-:W-:Y:S01]  /*18d0*/  @!PT LDS RZ, [RZ] ;  /* 0x00000000fffff984 */ /* 0x000fe20000000800 */
[----:B------:R-:W-:Y:S01]  /*18e0*/  @!PT LDS RZ, [RZ] ;  /* 0x00000000fffff984 */ /* 0x000fe20000000800 */
[----:B------:R1:W-:Y:S04]  /*18f0*/  LDGSTS.E.BYPASS.128 [R57], desc[UR18][R2.64+0x100], !P0 ;  /* 0x0000010002397fae */ /* 0x0003e8000c101c52 */
[----:B------:R2:W-:Y:S04]  /*1900*/  LDGSTS.E.BYPASS.128 [R59], desc[UR18][R4.64+0x100], !P0 ;  /* 0x00000100043b7fae */ /* 0x0005e8000c101c52 */
[----:B------:R-:W0:Y:S04]  /*1910*/  LDGDEPBAR ;  /* 0x00000000000079af */ /* 0x000e280000000000 */
[----:B------:R2:W-:Y:S01]  /*1920*/  LDGSTS.E.BYPASS.128 [R61+0x8000], desc[UR18][R10.64+0x100], !P0 ;  /* 0x080001000a3d7fae */ /* 0x0005e2000c101c52 */
[----:B------:R-:W-:-:S03]  /*1930*/  IADD3 R14, P0, R10, 0x140, RZ ;  /* 0x000001400a0e7810 */ /* 0x000fc60007f1e0ff */
[----:B------:R-:W0:Y:S02]  /*1940*/  LDGDEPBAR ;  /* 0x00000000000079af */ /* 0x000e240000000000 */
[----:B------:R-:W-:Y:S01]  /*1950*/  IMAD.X R21, RZ, RZ, R11, P0 ;  /* 0x000000ffff157224 */ /* 0x000fe200000e060b */
[----:B------:R-:W-:-:S05]  /*1960*/  IADD3 R16, P0, R4, 0x140, RZ ;  /* 0x0000014004107810 */ /* 0x000fca0007f1e0ff */
[----:B------:R-:W-:Y:S01]  /*1970*/  IMAD.X R19, RZ, RZ, R5, P0 ;  /* 0x000000ffff137224 */ /* 0x000fe200000e0605 */
[----:B-1----:R-:W-:-:S05]  /*1980*/  IADD3 R2, P0, R2, 0x140, RZ ;  /* 0x0000014002027810 */ /* 0x002fca0007f1e0ff */
[----:B------:R-:W-:Y:S01]  /*1990*/  IMAD.X R3, RZ, RZ, R3, P0 ;  /* 0x000000ffff037224 */ /* 0x000fe200000e0603 */
[----:B------:R-:W-:-:S13]  /*19a0*/  ISETP.GE.U32.AND P0, PT, R20, 0x3be0, PT ;  /* 0x00003be01400780c */ /* 0x000fda0003f06070 */
[----:B--2---:R-:W-:Y:S05]  /*19b0*/  @!P0 BRA `(.L_x_0) ;  /* 0xfffffff0004c8947 */ /* 0x004fea000383ffff */
[----:B------:R-:W-:Y:S02]  /*19c0*/  WARPGROUP.DEPBAR.LE gsb0, 0x0 ;  /* 0x00008000000079c5 */ /* 0x000fe40000010000 */
[----:B------:R-:W-:-:S04]  /*19d0*/  DEPBAR.LE SB0, 0x0 ;  /* 0x000080000000791a */ /* 0x000fc80000000000 */
[----:B------:R-:W-:Y:S01]  /*19e0*/  IMAD.SHL.U32 R2, R17, 0x4, RZ ;  /* 0x0000000411027824 */ /* 0x000fe200078e00ff */
[----:B------:R-:W-:Y:S02]  /*19f0*/  LOP3.LUT R13, R13, 0xf, RZ, 0xc0, !PT ;  /* 0x0000000f0d0d7812 */ /* 0x000fe400078ec0ff */
[----:B------:R-:W-:Y:S02]  /*1a00*/  LOP3.LUT R18, R18, 0x7, RZ, 0xc0, !PT ;  /* 0x0000000712127812 */ /* 0x000fe400078ec0ff */
[----:B------:R-:W-:Y:S02]  /*1a10*/  LOP3.LUT R2, R2, 0x8, RZ, 0xc0, !PT ;  /* 0x0000000802027812 */ /* 0x000fe400078ec0ff */
[----:B------:R-:W-:Y:S02]  /*1a20*/  F2FP.BF16.F32.PACK_AB R24, R25, R24 ;  /* 0x000000181918723e */ /* 0x000fe400000010ff */
[----:B------:R-:W-:Y:S01]  /*1a30*/  F2FP.BF16.F32.PACK_AB R25, R27, R26 ;  /* 0x0000001a1b19723e */ /* 0x000fe200000010ff */
[----:B------:R-:W-:Y:S01]  /*1a40*/  IMAD R13, R13, 0x48, R2 ;  /* 0x000000480d0d7824 */ /* 0x000fe200078e0202 */
[----:B------:R-:W-:-:S02]  /*1a50*/  F2FP.BF16.F32.PACK_AB R32, R33, R32 ;  /* 0x000000202120723e */ /* 0x000fc400000010ff */
[----:B------:R-:W-:Y:S01]  /*1a60*/  F2FP.BF16.F32.PACK_AB R26, R29, R28 ;  /* 0x0000001c1d1a723e */ /* 0x000fe200000010ff */
[----:B------:R-:W-:Y:S01]  /*1a70*/  IMAD R13, R18, 0x480, R13 ;  /* 0x00000480120d7824 */ /* 0x000fe200078e020d */
[----:B------:R-:W-:Y:S02]  /*1a80*/  F2FP.BF16.F32.PACK_AB R27, R31, R30 ;  /* 0x0000001e1f1b723e */ /* 0x000fe400000010ff */
[----:B------:R-:W-:Y:S02]  /*1a90*/  F2FP.BF16.F32.PACK_AB R33, R35, R34 ;  /* 0x000000222321723e */ /* 0x000fe400000010ff */
[----:B------:R-:W-:Y:S02]  /*1aa0*/  F2FP.BF16.F32.PACK_AB R40, R41, R40 ;  /* 0x000000282928723e */ /* 0x000fe400000010ff */
[----:B------:R-:W-:Y:S01]  /*1ab0*/  LEA R5, R13, UR6, 0x1 ;  /* 0x000000060d057c11 */ /* 0x000fe2000f8e08ff */
[----:B------:R-:W-:Y:S01]  /*1ac0*/  BAR.SYNC.DEFER_BLOCKING 0x0 ;  /* 0x0000000000007b1d */ /* 0x000fe20000010000 */
[----:B------:R-:W-:-:S02]  /*1ad0*/  F2FP.BF16.F32.PACK_AB R34, R37, R36 ;  /* 0x000000242522723e */ /* 0x000fc400000010ff */
[----:B------:R-:W-:Y:S02]  /*1ae0*/  F2FP.BF16.F32.PACK_AB R35, R39, R38 ;  /* 0x000000262723723e */ /* 0x000fe400000010ff */
[----:B------:R-:W-:Y:S02]  /*1af0*/  F2FP.BF16.F32.PACK_AB R41, R43, R42 ;  /* 0x0000002a2b29723e */ /* 0x000fe400000010ff */
[----:B------:R-:W-:Y:S02]  /*1b00*/  F2FP.BF16.F32.PACK_AB R48, R49, R48 ;  /* 0x000000303130723e */ /* 0x000fe400000010ff */
[----:B------:R-:W-:Y:S02]  /*1b10*/  F2FP.BF16.F32.PACK_AB R42, R45, R44 ;  /* 0x0000002c2d2a723e */ /* 0x000fe400000010ff */
[----:B------:R-:W-:Y:S02]  /*1b20*/  F2FP.BF16.F32.PACK_AB R43, R47, R46 ;  /* 0x0000002e2f2b723e */ /* 0x000fe400000010ff */
[----:B------:R-:W-:-:S02]  /*1b30*/  F2FP.BF16.F32.PACK_AB R49, R51, R50 ;  /* 0x000000323331723e */ /* 0x000fc400000010ff */
[----:B------:R-:W-:Y:S02]  /*1b40*/  F2FP.BF16.F32.PACK_AB R50, R53, R52 ;  /* 0x000000343532723e */ /* 0x000fe400000010ff */
[----:B------:R-:W-:Y:S02]  /*1b50*/  F2FP.BF16.F32.PACK_AB R51, R55, R54 ;  /* 0x000000363733723e */ /* 0x000fe400000010ff */
[----:B------:R-:W-:Y:S02]  /*1b60*/  LOP3.LUT R17, R17, 0x3, RZ, 0xc0, !PT ;  /* 0x0000000311117812 */ /* 0x000fe400078ec0ff */
[----:B------:R-:W-:Y:S02]  /*1b70*/  LOP3.LUT R2, R0, 0x38, RZ, 0xc0, !PT ;  /* 0x0000003800027812 */ /* 0x000fe400078ec0ff */
[----:B------:R-:W-:Y:S01]  /*1b80*/  LOP3.LUT R7, R7, 0x38, R0, 0xf8, !PT ;  /* 0x0000003807077812 */ /* 0x000fe200078ef800 */
[----:B------:R1:W-:Y:S01]  /*1b90*/  STSM.16.M88.4 [R5], R24 ;  /* 0x0000001805007844 */ /* 0x0003e20000000200 */
[----:B------:R-:W-:Y:S01]  /*1ba0*/  IMAD R17, R18, 0x4, R17 ;  /* 0x0000000412117824 */ /* 0x000fe200078e0211 */
[----:B------:R-:W-:-:S02]  /*1bb0*/  LOP3.LUT R0, R6, 0x20, RZ, 0xfc, !PT ;  /* 0x0000002006007812 */ /* 0x000fc400078efcff */
[----:B------:R-:W-:Y:S01]  /*1bc0*/  STSM.16.M88.4 [R5+0x20], R32 ;  /* 0x0000202005007844 */ /* 0x000fe20000000200 */
[----:B------:R-:W-:Y:S01]  /*1bd0*/  IMAD R2, R17, 0x48, R2 ;  /* 0x0000004811027824 */ /* 0x000fe200078e0202 */
[----:B------:R-:W-:Y:S01]  /*1be0*/  ISETP.GE.AND P0, PT, R7, 0xc00, PT ;  /* 0x00000c000700780c */ /* 0x000fe20003f06270 */
[C---:B------:R-:W-:Y:S01]  /*1bf0*/  IMAD R11, R6.reuse, 0xc00, R7 ;  /* 0x00000c00060b7824 */ /* 0x040fe200078e0207 */
[----:B------:R-:W-:Y:S01]  /*1c00*/  STSM.16.M88.4 [R5+0x40], R40 ;  /* 0x0000402805007844 */ /* 0x000fe20000000200 */
[----:B------:R-:W-:Y:S02]  /*1c10*/  LOP3.LUT R4, R6, 0x40, RZ, 0xfc, !PT ;  /* 0x0000004006047812 */ /* 0x000fe400078efcff */
[----:B------:R-:W-:Y:S01]  /*1c20*/  LEA R10, R2, UR6, 0x1 ;  /* 0x00000006020a7c11 */ /* 0x000fe2000f8e08ff */
[----:B------:R2:W-:Y:S01]  /*1c30*/  STSM.16.M88.4 [R5+0x60], R48 ;  /* 0x0000603005007844 */ /* 0x0005e20000000200 */
[----:B------:R-:W2:Y:S08]  /*1c40*/  LDC.64 R2, c[0x0][0x220] ;  /* 0x00008800ff027b82 */ /* 0x000eb00000000a00 */
[----:B------:R-:W-:Y:S01]  /*1c50*/  BAR.SYNC.DEFER_BLOCKING 0x0 ;  /* 0x0000000000007b1d */ /* 0x000fe20000010000 */
[CC--:B------:R-:W-:Y:S01]  /*1c60*/  ISETP.LT.AND P3, PT, R6.reuse, R9.reuse, !P0 ;  /* 0x000000090600720c */ /* 0x0c0fe20004761270 */
[C---:B------:R-:W-:Y:S01]  /*1c70*/  VIADD R7, R11.reuse, 0x18000 ;  /* 0x000180000b077836 */ /* 0x040fe20000000000 */
[----:B------:R-:W-:Y:S01]  /*1c80*/  LOP3.LUT R6, R6, 0x60, RZ, 0xfc, !PT ;  /* 0x0000006006067812 */ /* 0x000fe200078efcff */
[----:B-1----:R-:W-:Y:S01]  /*1c90*/  VIADD R25, R11, 0x30000 ;  /* 0x000300000b197836 */ /* 0x002fe20000000000 */
[----:B------:R-:W-:-:S02]  /*1ca0*/  ISETP.LT.AND P2, PT, R0, R9, !P0 ;  /* 0x000000090000720c */ /* 0x000fc40004741270 */
[-C--:B------:R-:W-:Y:S02]  /*1cb0*/  ISETP.LT.AND P1, PT, R4, R9.reuse, !P0 ;  /* 0x000000090400720c */ /* 0x080fe40004721270 */
[----:B------:R-:W-:Y:S01]  /*1cc0*/  ISETP.LT.AND P0, PT, R6, R9, !P0 ;  /* 0x000000090600720c */ /* 0x000fe20004701270 */
[--C-:B--2---:R-:W-:Y:S01]  /*1cd0*/  IMAD.WIDE R4, R11, 0x2, R2.reuse ;  /* 0x000000020b047825 */ /* 0x104fe200078e0202 */
[----:B------:R-:W1:Y:S03]  /*1ce0*/  LDS.128 R20, [R10] ;  /* 0x000000000a147984 */ /* 0x000e660000000c00 */
[--C-:B------:R-:W-:Y:S01]  /*1cf0*/  IMAD.WIDE R6, R7, 0x2, R2.reuse ;  /* 0x0000000207067825 */ /* 0x100fe200078e0202 */
[----:B------:R-:W2:Y:S03]  /*1d00*/  LDS.128 R16, [R10+0x1200] ;  /* 0x001200000a107984 */ /* 0x000ea60000000c00 */
[----:B------:R-:W-:Y:S01]  /*1d10*/  IMAD.WIDE R8, R25, 0x2, R2 ;  /* 0x0000000219087825 */ /* 0x000fe200078e0202 */
[----:B------:R-:W3:Y:S04]  /*1d20*/  LDS.128 R12, [R10+0x2400] ;  /* 0x002400000a0c7984 */ /* 0x000ee80000000c00 */
[----:B-1----:R1:W-:Y:S04]  /*1d30*/  @P3 STG.E.128 desc[UR18][R4.64], R20 ;  /* 0x0000001404003986 */ /* 0x0023e8000c101d12 */
[----:B--2---:R1:W-:Y:S04]  /*1d40*/  @P2 STG.E.128 desc[UR18][R6.64], R16 ;  /* 0x0000001006002986 */ /* 0x0043e8000c101d12 */
[----:B---3--:R1:W-:Y:S01]  /*1d50*/  @P1 STG.E.128 desc[UR18][R8.64], R12 ;  /* 0x0000000c08001986 */ /* 0x0083e2000c101d12 */
[----:B------:R-:W-:Y:S05]  /*1d60*/  @!P0 EXIT ;  /* 0x000000000000894d */ /* 0x000fea0003800000 */
[----:B-1----:R-:W1:Y:S01]  /*1d70*/  LDS.128 R4, [R10+0x3600] ;  /* 0x003600000a047984 */ /* 0x002e620000000c00 */
[----:B------:R-:W-:-:S04]  /*1d80*/  VIADD R11, R11, 0x48000 ;  /* 0x000480000b0b7836 */ /* 0x000fc80000000000 */
[----:B------:R-:W-:-:S05]  /*1d90*/  IMAD.WIDE R2, R11, 0x2, R2 ;  /* 0x000000020b027825 */ /* 0x000fca00078e0202 */
[----:B-1----:R-:W-:Y:S01]  /*1da0*/  STG.E.128 desc[UR18][R2.64], R4 ;  /* 0x0000000402007986 */ /* 0x002fe2000c101d12 */
[----:B------:R-:W-:Y:S05]  /*1db0*/  EXIT ;  /* 0x000000000000794d */ /* 0x000fea0003800000 */
.L_x_1:
[----:B------:R-:W-:-:S00]  /*1dc0*/  BRA `(.L_x_1) ;  /* 0xfffffffc00fc7947 */ /* 0x000fc0000383ffff */
[----:B------:R-:W-:-:S00]  /*1dd0*/  NOP ;  /* 0x0000000000007918 */ /* 0x000fc00000000000 */
        /* <DEDUP_REMOVED lines=10> */
.L_x_2:


//--------------------- .nv.shared.triton_mm      --------------------------
	.section	.nv.shared.triton_mm,"aw",@nobits
	.sectionflags	@""
	.align	16
	.zero		1024


//--------------------- .nv.constant0.triton_mm   --------------------------
	.section	.nv.constant0.triton_mm,"a",@progbits
	.sectionflags	@""
	.align	4
.nv.constant0.triton_mm:
	.zero		560
